//
// Generated by NVIDIA NVVM Compiler
//
// Compiler Build ID: CL-36424714
// Cuda compilation tools, release 13.0, V13.0.88
// Based on NVVM 20.0.0
//

.version 9.0
.target sm_100
.address_size 64

	// .globl	_Z12reduce_maxV1PfS_
.extern .shared .align 16 .b8 shared[];

.visible .entry _Z12reduce_maxV1PfS_(
	.param .u64 .ptr .align 1 _Z12reduce_maxV1PfS__param_0,
	.param .u64 .ptr .align 1 _Z12reduce_maxV1PfS__param_1
)
{
	.reg .pred 	%p<5>;
	.reg .b32 	%r<16>;
	.reg .b32 	%f<6>;
	.reg .b64 	%rd<12>;

	ld.param.u64 	%rd2, [_Z12reduce_maxV1PfS__param_0];
	ld.param.u64 	%rd1, [_Z12reduce_maxV1PfS__param_1];
	cvta.to.global.u64 	%rd3, %rd2;
	mov.u32 	%r1, %tid.x;
	mov.u32 	%r2, %ntid.x;
	mov.u32 	%r3, %ctaid.x;
	mul.lo.s32 	%r7, %r2, %r3;
	cvt.u64.u32 	%rd4, %r7;
	cvt.u64.u32 	%rd5, %r1;
	add.s64 	%rd6, %rd4, %rd5;
	shl.b64 	%rd7, %rd6, 2;
	add.s64 	%rd8, %rd3, %rd7;
	ld.global.f32 	%f1, [%rd8];
	shl.b32 	%r8, %r1, 2;
	mov.u32 	%r9, shared;
	add.s32 	%r4, %r9, %r8;
	st.shared.f32 	[%r4], %f1;
	bar.sync 	0;
	setp.lt.u32 	%p1, %r2, 2;
	@%p1 bra 	$L__BB0_5;
	mov.b32 	%r15, 1;
$L__BB0_2:
	shl.b32 	%r6, %r15, 1;
	add.s32 	%r11, %r6, -1;
	and.b32  	%r12, %r11, %r1;
	setp.ne.s32 	%p2, %r12, 0;
	@%p2 bra 	$L__BB0_4;
	ld.shared.f32 	%f2, [%r4];
	shl.b32 	%r13, %r15, 2;
	add.s32 	%r14, %r4, %r13;
	ld.shared.f32 	%f3, [%r14];
	max.f32 	%f4, %f2, %f3;
	st.shared.f32 	[%r4], %f4;
$L__BB0_4:
	bar.sync 	0;
	setp.lt.u32 	%p3, %r6, %r2;
	mov.u32 	%r15, %r6;
	@%p3 bra 	$L__BB0_2;
$L__BB0_5:
	setp.ne.s32 	%p4, %r1, 0;
	@%p4 bra 	$L__BB0_7;
	ld.shared.f32 	%f5, [shared];
	cvta.to.global.u64 	%rd9, %rd1;
	mul.wide.u32 	%rd10, %r3, 4;
	add.s64 	%rd11, %rd9, %rd10;
	st.global.f32 	[%rd11], %f5;
$L__BB0_7:
	ret;

}
	// .globl	_Z12reduce_maxV2PfS_
.visible .entry _Z12reduce_maxV2PfS_(
	.param .u64 .ptr .align 1 _Z12reduce_maxV2PfS__param_0,
	.param .u64 .ptr .align 1 _Z12reduce_maxV2PfS__param_1
)
{
	.reg .pred 	%p<5>;
	.reg .b32 	%r<13>;
	.reg .b32 	%f<6>;
	.reg .b64 	%rd<12>;

	ld.param.u64 	%rd2, [_Z12reduce_maxV2PfS__param_0];
	ld.param.u64 	%rd1, [_Z12reduce_maxV2PfS__param_1];
	cvta.to.global.u64 	%rd3, %rd2;
	mov.u32 	%r1, %tid.x;
	mov.u32 	%r12, %ntid.x;
	mov.u32 	%r3, %ctaid.x;
	mul.lo.s32 	%r7, %r12, %r3;
	cvt.u64.u32 	%rd4, %r7;
	cvt.u64.u32 	%rd5, %r1;
	add.s64 	%rd6, %rd4, %rd5;
	shl.b64 	%rd7, %rd6, 2;
	add.s64 	%rd8, %rd3, %rd7;
	ld.global.f32 	%f1, [%rd8];
	shl.b32 	%r8, %r1, 2;
	mov.u32 	%r9, shared;
	add.s32 	%r4, %r9, %r8;
	st.shared.f32 	[%r4], %f1;
	bar.sync 	0;
	setp.lt.u32 	%p1, %r12, 2;
	@%p1 bra 	$L__BB1_4;
$L__BB1_1:
	shr.u32 	%r6, %r12, 1;
	setp.ge.u32 	%p2, %r1, %r6;
	@%p2 bra 	$L__BB1_3;
	ld.shared.f32 	%f2, [%r4];
	shl.b32 	%r10, %r6, 2;
	add.s32 	%r11, %r4, %r10;
	ld.shared.f32 	%f3, [%r11];
	max.f32 	%f4, %f2, %f3;
	st.shared.f32 	[%r4], %f4;
$L__BB1_3:
	bar.sync 	0;
	setp.gt.u32 	%p3, %r12, 3;
	mov.u32 	%r12, %r6;
	@%p3 bra 	$L__BB1_1;
$L__BB1_4:
	setp.ne.s32 	%p4, %r1, 0;
	@%p4 bra 	$L__BB1_6;
	ld.shared.f32 	%f5, [shared];
	cvta.to.global.u64 	%rd9, %rd1;
	mul.wide.u32 	%rd10, %r3, 4;
	add.s64 	%rd11, %rd9, %rd10;
	st.global.f32 	[%rd11], %f5;
$L__BB1_6:
	ret;

}
	// .globl	_Z12reduce_maxV3PfS_
.visible .entry _Z12reduce_maxV3PfS_(
	.param .u64 .ptr .align 1 _Z12reduce_maxV3PfS__param_0,
	.param .u64 .ptr .align 1 _Z12reduce_maxV3PfS__param_1
)
{
	.reg .pred 	%p<15>;
	.reg .b32 	%r<33>;
	.reg .b32 	%f<26>;
	.reg .b64 	%rd<9>;

	ld.param.u64 	%rd2, [_Z12reduce_maxV3PfS__param_0];
	ld.param.u64 	%rd1, [_Z12reduce_maxV3PfS__param_1];
	cvta.to.global.u64 	%rd3, %rd2;
	mov.u32 	%r1, %ntid.x;
	mov.u32 	%r2, %ctaid.x;
	mov.u32 	%r3, %tid.x;
	mad.lo.s32 	%r5, %r1, %r2, %r3;
	and.b32  	%r4, %r3, 31;
	mul.wide.s32 	%rd4, %r5, 4;
	add.s64 	%rd5, %rd3, %rd4;
	ld.global.f32 	%f5, [%rd5];
	mov.b32 	%r6, %f5;
	shfl.sync.down.b32	%r7|%p1, %r6, 16, 31, -1;
	mov.b32 	%f6, %r7;
	max.f32 	%f7, %f5, %f6;
	mov.b32 	%r8, %f7;
	shfl.sync.down.b32	%r9|%p2, %r8, 8, 31, -1;
	mov.b32 	%f8, %r9;
	max.f32 	%f9, %f7, %f8;
	mov.b32 	%r10, %f9;
	shfl.sync.down.b32	%r11|%p3, %r10, 4, 31, -1;
	mov.b32 	%f10, %r11;
	max.f32 	%f11, %f9, %f10;
	mov.b32 	%r12, %f11;
	shfl.sync.down.b32	%r13|%p4, %r12, 2, 31, -1;
	mov.b32 	%f12, %r13;
	max.f32 	%f13, %f11, %f12;
	mov.b32 	%r14, %f13;
	shfl.sync.down.b32	%r15|%p5, %r14, 1, 31, -1;
	mov.b32 	%f14, %r15;
	max.f32 	%f1, %f13, %f14;
	setp.ne.s32 	%p6, %r4, 0;
	@%p6 bra 	$L__BB2_2;
	shr.u32 	%r16, %r3, 3;
	mov.u32 	%r17, shared;
	add.s32 	%r18, %r17, %r16;
	st.shared.f32 	[%r18], %f1;
$L__BB2_2:
	bar.sync 	0;
	setp.gt.u32 	%p7, %r3, 31;
	@%p7 bra 	$L__BB2_7;
	shr.u32 	%r19, %r1, 5;
	setp.ge.u32 	%p8, %r4, %r19;
	mov.f32 	%f25, 0fFF800000;
	@%p8 bra 	$L__BB2_5;
	shl.b32 	%r20, %r4, 2;
	mov.u32 	%r21, shared;
	add.s32 	%r22, %r21, %r20;
	ld.shared.f32 	%f25, [%r22];
$L__BB2_5:
	mov.b32 	%r23, %f25;
	shfl.sync.down.b32	%r24|%p9, %r23, 16, 31, -1;
	mov.b32 	%f16, %r24;
	max.f32 	%f17, %f25, %f16;
	mov.b32 	%r25, %f17;
	shfl.sync.down.b32	%r26|%p10, %r25, 8, 31, -1;
	mov.b32 	%f18, %r26;
	max.f32 	%f19, %f17, %f18;
	mov.b32 	%r27, %f19;
	shfl.sync.down.b32	%r28|%p11, %r27, 4, 31, -1;
	mov.b32 	%f20, %r28;
	max.f32 	%f21, %f19, %f20;
	mov.b32 	%r29, %f21;
	shfl.sync.down.b32	%r30|%p12, %r29, 2, 31, -1;
	mov.b32 	%f22, %r30;
	max.f32 	%f23, %f21, %f22;
	mov.b32 	%r31, %f23;
	shfl.sync.down.b32	%r32|%p13, %r31, 1, 31, -1;
	mov.b32 	%f24, %r32;
	max.f32 	%f4, %f23, %f24;
	setp.ne.s32 	%p14, %r3, 0;
	@%p14 bra 	$L__BB2_7;
	cvta.to.global.u64 	%rd6, %rd1;
	mul.wide.u32 	%rd7, %r2, 4;
	add.s64 	%rd8, %rd6, %rd7;
	st.global.f32 	[%rd8], %f4;
$L__BB2_7:
	ret;

}


// ===== COMPILED SASS (sm_100) =====

	.target	sm_100

	.elftype	@"ET_EXEC"


//--------------------- .note.nv.tkinfo           --------------------------
	.section	.note.nv.tkinfo,"",@"SHT_NOTE"
	.sectionflags	@"SHF_NOTE_NV_TKINFO"
	.tkinfo
        /*0018*/ 	.word	0x00000002
        /*0030*/ 	.string	""
        /*0030*/ 	.string	"ptxas"
        /*0030*/ 	.string	"Cuda compilation tools, release 13.0, V13.0.88"
        /*0030*/ 	.string	"Build cuda_13.0.r13.0/compiler.36424714_0"
        /*0030*/ 	.string	"-arch sm_100 -m 64 "



//--------------------- .note.nv.cuinfo           --------------------------
	.section	.note.nv.cuinfo,"",@"SHT_NOTE"
	.sectionflags	@"SHF_NOTE_NV_CUINFO"
        /*0018*/ 	.short	0x0002
        /*001a*/ 	.short	0x0064
        /*001c*/ 	.short	0x0082
	.zero		2


//--------------------- .nv.info                  --------------------------
	.section	.nv.info,"",@"SHT_CUDA_INFO"
	.align	4


	//----- nvinfo : EIATTR_REGCOUNT
	.align		4
        /*0000*/ 	.byte	0x04, 0x2f
        /*0002*/ 	.short	(.L_1 - .L_0)
	.align		4
.L_0:
        /*0004*/ 	.word	index@(_Z12reduce_maxV1PfS_)
        /*0008*/ 	.word	0x0000000c


	//----- nvinfo : EIATTR_FRAME_SIZE
	.align		4
.L_1:
        /*000c*/ 	.byte	0x04, 0x11
        /*000e*/ 	.short	(.L_3 - .L_2)
	.align		4
.L_2:
        /*0010*/ 	.word	index@(_Z12reduce_maxV1PfS_)
        /*0014*/ 	.word	0x00000000


	//----- nvinfo : EIATTR_REGCOUNT
	.align		4
.L_3:
        /*0018*/ 	.byte	0x04, 0x2f
        /*001a*/ 	.short	(.L_5 - .L_4)
	.align		4
.L_4:
        /*001c*/ 	.word	index@(_Z12reduce_maxV2PfS_)
        /*0020*/ 	.word	0x0000000a


	//----- nvinfo : EIATTR_FRAME_SIZE
	.align		4
.L_5:
        /*0024*/ 	.byte	0x04, 0x11
        /*0026*/ 	.short	(.L_7 - .L_6)
	.align		4
.L_6:
        /*0028*/ 	.word	index@(_Z12reduce_maxV2PfS_)
        /*002c*/ 	.word	0x00000000


	//----- nvinfo : EIATTR_REGCOUNT
	.align		4
.L_7:
        /*0030*/ 	.byte	0x04, 0x2f
        /*0032*/ 	.short	(.L_9 - .L_8)
	.align		4
.L_8:
        /*0034*/ 	.word	index@(_Z12reduce_maxV3PfS_)
        /*0038*/ 	.word	0x0000000e


	//----- nvinfo : EIATTR_FRAME_SIZE
	.align		4
.L_9:
        /*003c*/ 	.byte	0x04, 0x11
        /*003e*/ 	.short	(.L_11 - .L_10)
	.align		4
.L_10:
        /*0040*/ 	.word	index@(_Z12reduce_maxV3PfS_)
        /*0044*/ 	.word	0x00000000


	//----- nvinfo : EIATTR_MIN_STACK_SIZE
	.align		4
.L_11:
        /*0048*/ 	.byte	0x04, 0x12
        /*004a*/ 	.short	(.L_13 - .L_12)
	.align		4
.L_12:
        /*004c*/ 	.word	index@(_Z12reduce_maxV3PfS_)
        /*0050*/ 	.word	0x00000000


	//----- nvinfo : EIATTR_MIN_STACK_SIZE
	.align		4
.L_13:
        /*0054*/ 	.byte	0x04, 0x12
        /*0056*/ 	.short	(.L_15 - .L_14)
	.align		4
.L_14:
        /*0058*/ 	.word	index@(_Z12reduce_maxV2PfS_)
        /*005c*/ 	.word	0x00000000


	//----- nvinfo : EIATTR_MIN_STACK_SIZE
	.align		4
.L_15:
        /*0060*/ 	.byte	0x04, 0x12
        /*0062*/ 	.short	(.L_17 - .L_16)
	.align		4
.L_16:
        /*0064*/ 	.word	index@(_Z12reduce_maxV1PfS_)
        /*0068*/ 	.word	0x00000000
.L_17:


//--------------------- .nv.compat                --------------------------
	.section	.nv.compat,"",@"SHT_CUDA_COMPAT_INFO"
	.align	4
        /*0000*/ 	.byte	0x02, 0x09, 0x00, 0x00, 0x02, 0x02, 0x01, 0x00, 0x02, 0x05, 0x05, 0x00, 0x03, 0x07, 0x01, 0x01
        /*0010*/ 	.byte	0x02, 0x03, 0x00, 0x00, 0x02, 0x06, 0x01, 0x00, 0x04, 0x0b, 0x08, 0x00, 0x09, 0x00, 0x00, 0x00
        /*0020*/ 	.byte	0x00, 0x00, 0x00, 0x00


//--------------------- .nv.info._Z12reduce_maxV3PfS_ --------------------------
	.section	.nv.info._Z12reduce_maxV3PfS_,"",@"SHT_CUDA_INFO"
	.sectionflags	@""
	.align	4


	//----- nvinfo : EIATTR_CUDA_API_VERSION
	.align		4
        /*0000*/ 	.byte	0x04, 0x37
        /*0002*/ 	.short	(.L_19 - .L_18)
.L_18:
        /*0004*/ 	.word	0x00000082


	//----- nvinfo : EIATTR_KPARAM_INFO
	.align		4
.L_19:
        /*0008*/ 	.byte	0x04, 0x17
        /*000a*/ 	.short	(.L_21 - .L_20)
.L_20:
        /*000c*/ 	.word	0x00000000
        /*0010*/ 	.short	0x0001
        /*0012*/ 	.short	0x0008
        /*0014*/ 	.byte	0x00, 0xf5, 0x21, 0x00


	//----- nvinfo : EIATTR_KPARAM_INFO
	.align		4
.L_21:
        /*0018*/ 	.byte	0x04, 0x17
        /*001a*/ 	.short	(.L_23 - .L_22)
.L_22:
        /*001c*/ 	.word	0x00000000
        /*0020*/ 	.short	0x0000
        /*0022*/ 	.short	0x0000
        /*0024*/ 	.byte	0x00, 0xf5, 0x21, 0x00


	//----- nvinfo : EIATTR_SPARSE_MMA_MASK
	.align		4
.L_23:
        /*0028*/ 	.byte	0x03, 0x50
        /*002a*/ 	.short	0x0000


	//----- nvinfo : EIATTR_MAXREG_COUNT
	.align		4
        /*002c*/ 	.byte	0x03, 0x1b
        /*002e*/ 	.short	0x00ff


	//----- nvinfo : EIATTR_NUM_BARRIERS
	.align		4
        /*0030*/ 	.byte	0x02, 0x4c
        /*0032*/ 	.byte	0x01
	.zero		1


	//----- nvinfo : EIATTR_MERCURY_ISA_VERSION
	.align		4
        /*0034*/ 	.byte	0x03, 0x5f
        /*0036*/ 	.short	0x0101


	//----- nvinfo : EIATTR_COOP_GROUP_MASK_REGIDS
	.align		4
        /*0038*/ 	.byte	0x04, 0x29
        /*003a*/ 	.short	(.L_25 - .L_24)


	//   ....[0]....
.L_24:
        /*003c*/ 	.word	0xffffffff


	//   ....[1]....
        /*0040*/ 	.word	0xffffffff


	//   ....[2]....
        /*0044*/ 	.word	0xffffffff


	//   ....[3]....
        /*0048*/ 	.word	0xffffffff


	//   ....[4]....
        /*004c*/ 	.word	0xffffffff


	//   ....[5]....
        /*0050*/ 	.word	0xffffffff


	//   ....[6]....
        /*0054*/ 	.word	0xffffffff


	//   ....[7]....
        /*0058*/ 	.word	0xffffffff


	//   ....[8]....
        /*005c*/ 	.word	0xffffffff


	//   ....[9]....
        /*0060*/ 	.word	0xffffffff


	//----- nvinfo : EIATTR_COOP_GROUP_INSTR_OFFSETS
	.align		4
.L_25:
        /*0064*/ 	.byte	0x04, 0x28
        /*0066*/ 	.short	(.L_27 - .L_26)


	//   ....[0]....
.L_26:
        /*0068*/ 	.word	0x000000a0


	//   ....[1]....
        /*006c*/ 	.word	0x000000c0


	//   ....[2]....
        /*0070*/ 	.word	0x000000f0


	//   ....[3]....
        /*0074*/ 	.word	0x00000130


	//   ....[4]....
        /*0078*/ 	.word	0x00000170


	//   ....[5]....
        /*007c*/ 	.word	0x00000250


	//   ....[6]....
        /*0080*/ 	.word	0x00000270


	//   ....[7]....
        /*0084*/ 	.word	0x00000290


	//   ....[8]....
        /*0088*/ 	.word	0x000002b0


	//   ....[9]....
        /*008c*/ 	.word	0x000002d0


	//----- nvinfo : EIATTR_VRC_CTA_INIT_COUNT
	.align		4
.L_27:
        /*0090*/ 	.byte	0x02, 0x4a
	.zero		1
	.zero		1


	//----- nvinfo : EIATTR_EXIT_INSTR_OFFSETS
	.align		4
        /*0094*/ 	.byte	0x04, 0x1c
        /*0096*/ 	.short	(.L_29 - .L_28)


	//   ....[0]....
.L_28:
        /*0098*/ 	.word	0x000001b0


	//   ....[1]....
        /*009c*/ 	.word	0x000002e0


	//   ....[2]....
        /*00a0*/ 	.word	0x00000330


	//----- nvinfo : EIATTR_CBANK_PARAM_SIZE
	.align		4
.L_29:
        /*00a4*/ 	.byte	0x03, 0x19
        /*00a6*/ 	.short	0x0010


	//----- nvinfo : EIATTR_PARAM_CBANK
	.align		4
        /*00a8*/ 	.byte	0x04, 0x0a
        /*00aa*/ 	.short	(.L_31 - .L_30)
	.align		4
.L_30:
        /*00ac*/ 	.word	index@(.nv.constant0._Z12reduce_maxV3PfS_)
        /*00b0*/ 	.short	0x0380
        /*00b2*/ 	.short	0x0010


	//----- nvinfo : EIATTR_SW_WAR
	.align		4
.L_31:
        /*00b4*/ 	.byte	0x04, 0x36
        /*00b6*/ 	.short	(.L_33 - .L_32)
.L_32:
        /*00b8*/ 	.word	0x00000008
.L_33:


//--------------------- .nv.info._Z12reduce_maxV2PfS_ --------------------------
	.section	.nv.info._Z12reduce_maxV2PfS_,"",@"SHT_CUDA_INFO"
	.sectionflags	@""
	.align	4


	//----- nvinfo : EIATTR_CUDA_API_VERSION
	.align		4
        /*0000*/ 	.byte	0x04, 0x37
        /*0002*/ 	.short	(.L_35 - .L_34)
.L_34:
        /*0004*/ 	.word	0x00000082


	//----- nvinfo : EIATTR_KPARAM_INFO
	.align		4
.L_35:
        /*0008*/ 	.byte	0x04, 0x17
        /*000a*/ 	.short	(.L_37 - .L_36)
.L_36:
        /*000c*/ 	.word	0x00000000
        /*0010*/ 	.short	0x0001
        /*0012*/ 	.short	0x0008
        /*0014*/ 	.byte	0x00, 0xf5, 0x21, 0x00


	//----- nvinfo : EIATTR_KPARAM_INFO
	.align		4
.L_37:
        /*0018*/ 	.byte	0x04, 0x17
        /*001a*/ 	.short	(.L_39 - .L_38)
.L_38:
        /*001c*/ 	.word	0x00000000
        /*0020*/ 	.short	0x0000
        /*0022*/ 	.short	0x0000
        /*0024*/ 	.byte	0x00, 0xf5, 0x21, 0x00


	//----- nvinfo : EIATTR_SPARSE_MMA_MASK
	.align		4
.L_39:
        /*0028*/ 	.byte	0x03, 0x50
        /*002a*/ 	.short	0x0000


	//----- nvinfo : EIATTR_MAXREG_COUNT
	.align		4
        /*002c*/ 	.byte	0x03, 0x1b
        /*002e*/ 	.short	0x00ff


	//----- nvinfo : EIATTR_NUM_BARRIERS
	.align		4
        /*0030*/ 	.byte	0x02, 0x4c
        /*0032*/ 	.byte	0x01
	.zero		1


	//----- nvinfo : EIATTR_MERCURY_ISA_VERSION
	.align		4
        /*0034*/ 	.byte	0x03, 0x5f
        /*0036*/ 	.short	0x0101


	//----- nvinfo : EIATTR_VRC_CTA_INIT_COUNT
	.align		4
        /*0038*/ 	.byte	0x02, 0x4a
	.zero		1
	.zero		1


	//----- nvinfo : EIATTR_EXIT_INSTR_OFFSETS
	.align		4
        /*003c*/ 	.byte	0x04, 0x1c
        /*003e*/ 	.short	(.L_41 - .L_40)


	//   ....[0]....
.L_40:
        /*0040*/ 	.word	0x00000210


	//   ....[1]....
        /*0044*/ 	.word	0x00000290


	//----- nvinfo : EIATTR_CBANK_PARAM_SIZE
	.align		4
.L_41:
        /*0048*/ 	.byte	0x03, 0x19
        /*004a*/ 	.short	0x0010


	//----- nvinfo : EIATTR_PARAM_CBANK
	.align		4
        /*004c*/ 	.byte	0x04, 0x0a
        /*004e*/ 	.short	(.L_43 - .L_42)
	.align		4
.L_42:
        /*0050*/ 	.word	index@(.nv.constant0._Z12reduce_maxV2PfS_)
        /*0054*/ 	.short	0x0380
        /*0056*/ 	.short	0x0010


	//----- nvinfo : EIATTR_SW_WAR
	.align		4
.L_43:
        /*0058*/ 	.byte	0x04, 0x36
        /*005a*/ 	.short	(.L_45 - .L_44)
.L_44:
        /*005c*/ 	.word	0x00000008
.L_45:


//--------------------- .nv.info._Z12reduce_maxV1PfS_ --------------------------
	.section	.nv.info._Z12reduce_maxV1PfS_,"",@"SHT_CUDA_INFO"
	.sectionflags	@""
	.align	4


	//----- nvinfo : EIATTR_CUDA_API_VERSION
	.align		4
        /*0000*/ 	.byte	0x04, 0x37
        /*0002*/ 	.short	(.L_47 - .L_46)
.L_46:
        /*0004*/ 	.word	0x00000082


	//----- nvinfo : EIATTR_KPARAM_INFO
	.align		4
.L_47:
        /*0008*/ 	.byte	0x04, 0x17
        /*000a*/ 	.short	(.L_49 - .L_48)
.L_48:
        /*000c*/ 	.word	0x00000000
        /*0010*/ 	.short	0x0001
        /*0012*/ 	.short	0x0008
        /*0014*/ 	.byte	0x00, 0xf5, 0x21, 0x00


	//----- nvinfo : EIATTR_KPARAM_INFO
	.align		4
.L_49:
        /*0018*/ 	.byte	0x04, 0x17
        /*001a*/ 	.short	(.L_51 - .L_50)
.L_50:
        /*001c*/ 	.word	0x00000000
        /*0020*/ 	.short	0x0000
        /*0022*/ 	.short	0x0000
        /*0024*/ 	.byte	0x00, 0xf5, 0x21, 0x00


	//----- nvinfo : EIATTR_SPARSE_MMA_MASK
	.align		4
.L_51:
        /*0028*/ 	.byte	0x03, 0x50
        /*002a*/ 	.short	0x0000


	//----- nvinfo : EIATTR_MAXREG_COUNT
	.align		4
        /*002c*/ 	.byte	0x03, 0x1b
        /*002e*/ 	.short	0x00ff


	//----- nvinfo : EIATTR_NUM_BARRIERS
	.align		4
        /*0030*/ 	.byte	0x02, 0x4c
        /*0032*/ 	.byte	0x01
	.zero		1


	//----- nvinfo : EIATTR_MERCURY_ISA_VERSION
	.align		4
        /*0034*/ 	.byte	0x03, 0x5f
        /*0036*/ 	.short	0x0101


	//----- nvinfo : EIATTR_VRC_CTA_INIT_COUNT
	.align		4
        /*0038*/ 	.byte	0x02, 0x4a
	.zero		1
	.zero		1


	//----- nvinfo : EIATTR_EXIT_INSTR_OFFSETS
	.align		4
        /*003c*/ 	.byte	0x04, 0x1c
        /*003e*/ 	.short	(.L_53 - .L_52)


	//   ....[0]....
.L_52:
        /*0040*/ 	.word	0x00000220


	//   ....[1]....
        /*0044*/ 	.word	0x000002a0


	//----- nvinfo : EIATTR_CBANK_PARAM_SIZE
	.align		4
.L_53:
        /*0048*/ 	.byte	0x03, 0x19
        /*004a*/ 	.short	0x0010


	//----- nvinfo : EIATTR_PARAM_CBANK
	.align		4
        /*004c*/ 	.byte	0x04, 0x0a
        /*004e*/ 	.short	(.L_55 - .L_54)
	.align		4
.L_54:
        /*0050*/ 	.word	index@(.nv.constant0._Z12reduce_maxV1PfS_)
        /*0054*/ 	.short	0x0380
        /*0056*/ 	.short	0x0010


	//----- nvinfo : EIATTR_SW_WAR
	.align		4
.L_55:
        /*0058*/ 	.byte	0x04, 0x36
        /*005a*/ 	.short	(.L_57 - .L_56)
.L_56:
        /*005c*/ 	.word	0x00000008
.L_57:


//--------------------- .nv.callgraph             --------------------------
	.section	.nv.callgraph,"",@"SHT_CUDA_CALLGRAPH"
	.align	4
	.sectionentsize	8
	.align		4
        /*0000*/ 	.word	0x00000000
	.align		4
        /*0004*/ 	.word	0xffffffff
	.align		4
        /*0008*/ 	.word	0x00000000
	.align		4
        /*000c*/ 	.word	0xfffffffe
	.align		4
        /*0010*/ 	.word	0x00000000
	.align		4
        /*0014*/ 	.word	0xfffffffd
	.align		4
        /*0018*/ 	.word	0x00000000
	.align		4
        /*001c*/ 	.word	0xfffffffc


//--------------------- .text._Z12reduce_maxV3PfS_ --------------------------
	.section	.text._Z12reduce_maxV3PfS_,"ax",@progbits
	.align	128
        .global         _Z12reduce_maxV3PfS_
        .type           _Z12reduce_maxV3PfS_,@function
        .size           _Z12reduce_maxV3PfS_,(.L_x_7 - _Z12reduce_maxV3PfS_)
        .other          _Z12reduce_maxV3PfS_,@"STO_CUDA_ENTRY STV_DEFAULT"
_Z12reduce_maxV3PfS_:
.text._Z12reduce_maxV3PfS_:
[----:B------:R-:W-:Y:S01]  /*0000*/  LDC R1, c[0x0][0x37c] ;  /* 0x0000df00ff017b82 */ /* 0x000fe20000000800 */
[----:B------:R-:W0:Y:S07]  /*0010*/  S2R R3, SR_TID.X ;  /* 0x0000000000037919 */ /* 0x000e2e0000002100 */
[----:B------:R-:W1:Y:S01]  /*0020*/  LDC.64 R4, c[0x0][0x380] ;  /* 0x0000e000ff047b82 */ /* 0x000e620000000a00 */
[----:B------:R-:W0:Y:S01]  /*0030*/  LDCU UR5, c[0x0][0x360] ;  /* 0x00006c00ff0577ac */ /* 0x000e220008000800 */
[----:B------:R-:W0:Y:S01]  /*0040*/  S2R R0, SR_CTAID.X ;  /* 0x0000000000007919 */ /* 0x000e220000002500 */
[----:B------:R-:W2:Y:S01]  /*0050*/  LDCU.64 UR6, c[0x0][0x358] ;  /* 0x00006b00ff0677ac */ /* 0x000ea20008000a00 */
[----:B0-----:R-:W-:-:S04]  /*0060*/  IMAD R7, R0, UR5, R3 ;  /* 0x0000000500077c24 */ /* 0x001fc8000f8e0203 */
[----:B-1----:R-:W-:-:S06]  /*0070*/  IMAD.WIDE R4, R7, 0x4, R4 ;  /* 0x0000000407047825 */ /* 0x002fcc00078e0204 */
[----:B--2---:R-:W2:Y:S01]  /*0080*/  LDG.E R4, desc[UR6][R4.64] ;  /* 0x0000000604047981 */ /* 0x004ea2000c1e1900 */
[----:B------:R-:W-:-:S03]  /*0090*/  ISETP.GT.U32.AND P1, PT, R3, 0x1f, PT ;  /* 0x0000001f0300780c */ /* 0x000fc60003f24070 */
[----:B--2---:R-:W0:Y:S02]  /*00a0*/  SHFL.DOWN PT, R7, R4, 0x10, 0x1f ;  /* 0x0a001f0004077f89 */ /* 0x004e2400000e0000 */
[----:B0-----:R-:W-:-:S05]  /*00b0*/  FMNMX R7, R4, R7, !PT ;  /* 0x0000000704077209 */ /* 0x001fca0007800000 */
[----:B------:R-:W0:Y:S02]  /*00c0*/  SHFL.DOWN PT, R2, R7, 0x8, 0x1f ;  /* 0x09001f0007027f89 */ /* 0x000e2400000e0000 */
[----:B0-----:R-:W-:Y:S02]  /*00d0*/  FMNMX R6, R7, R2, !PT ;  /* 0x0000000207067209 */ /* 0x001fe40007800000 */
[----:B------:R-:W-:-:S03]  /*00e0*/  LOP3.LUT P0, R2, R3, 0x1f, RZ, 0xc0, !PT ;  /* 0x0000001f03027812 */ /* 0x000fc6000780c0ff */
[----:B------:R-:W0:Y:S10]  /*00f0*/  SHFL.DOWN PT, R9, R6, 0x4, 0x1f ;  /* 0x08801f0006097f89 */ /* 0x000e3400000e0000 */
[----:B------:R-:W1:Y:S01]  /*0100*/  @!P0 S2R R11, SR_CgaCtaId ;  /* 0x00000000000b8919 */ /* 0x000e620000008800 */
[----:B------:R-:W-:-:S02]  /*0110*/  @!P0 MOV R4, 0x400 ;  /* 0x0000040000048802 */ /* 0x000fc40000000f00 */
[----:B0-----:R-:W-:-:S05]  /*0120*/  FMNMX R9, R6, R9, !PT ;  /* 0x0000000906097209 */ /* 0x001fca0007800000 */
[----:B------:R-:W0:Y:S01]  /*0130*/  SHFL.DOWN PT, R8, R9, 0x2, 0x1f ;  /* 0x08401f0009087f89 */ /* 0x000e2200000e0000 */
[----:B-1----:R-:W-:-:S04]  /*0140*/  @!P0 LEA R4, R11, R4, 0x18 ;  /* 0x000000040b048211 */ /* 0x002fc800078ec0ff */
[----:B------:R-:W-:Y:S02]  /*0150*/  @!P0 LEA.HI R4, R3, R4, RZ, 0x1d ;  /* 0x0000000403048211 */ /* 0x000fe400078fe8ff */
[----:B0-----:R-:W-:-:S05]  /*0160*/  FMNMX R8, R9, R8, !PT ;  /* 0x0000000809087209 */ /* 0x001fca0007800000 */
[----:B------:R-:W0:Y:S02]  /*0170*/  SHFL.DOWN PT, R5, R8, 0x1, 0x1f ;  /* 0x08201f0008057f89 */ /* 0x000e2400000e0000 */
[----:B0-----:R-:W-:-:S05]  /*0180*/  FMNMX R5, R8, R5, !PT ;  /* 0x0000000508057209 */ /* 0x001fca0007800000 */
[----:B------:R0:W-:Y:S01]  /*0190*/  @!P0 STS [R4], R5 ;  /* 0x0000000504008388 */ /* 0x0001e20000000800 */
[----:B------:R-:W-:Y:S06]  /*01a0*/  BAR.SYNC.DEFER_BLOCKING 0x0 ;  /* 0x0000000000007b1d */ /* 0x000fec0000010000 */
[----:B------:R-:W-:Y:S05]  /*01b0*/  @P1 EXIT ;  /* 0x000000000000194d */ /* 0x000fea0003800000 */
[----:B------:R-:W-:-:S06]  /*01c0*/  USHF.R.U32.HI UR4, URZ, 0x5, UR5 ;  /* 0x00000005ff047899 */ /* 0x000fcc0008011605 */
[----:B------:R-:W-:-:S13]  /*01d0*/  ISETP.GE.U32.AND P0, PT, R2, UR4, PT ;  /* 0x0000000402007c0c */ /* 0x000fda000bf06070 */
[----:B0-----:R-:W0:Y:S01]  /*01e0*/  @!P0 S2R R5, SR_CgaCtaId ;  /* 0x0000000000058919 */ /* 0x001e220000008800 */
[----:B------:R-:W-:-:S04]  /*01f0*/  @!P0 MOV R4, 0x400 ;  /* 0x0000040000048802 */ /* 0x000fc80000000f00 */
[----:B0-----:R-:W-:Y:S01]  /*0200*/  @!P0 LEA R5, R5, R4, 0x18 ;  /* 0x0000000405058211 */ /* 0x001fe200078ec0ff */
[----:B------:R-:W-:-:S04]  /*0210*/  IMAD.MOV.U32 R4, RZ, RZ, -0x800000 ;  /* 0xff800000ff047424 */ /* 0x000fc800078e00ff */
[----:B------:R-:W-:-:S05]  /*0220*/  @!P0 IMAD R2, R2, 0x4, R5 ;  /* 0x0000000402028824 */ /* 0x000fca00078e0205 */
[----:B------:R-:W0:Y:S01]  /*0230*/  @!P0 LDS R4, [R2] ;  /* 0x0000000002048984 */ /* 0x000e220000000800 */
[----:B------:R-:W-:-:S03]  /*0240*/  ISETP.NE.AND P0, PT, R3, RZ, PT ;  /* 0x000000ff0300720c */ /* 0x000fc60003f05270 */
[----:B0-----:R-:W0:Y:S02]  /*0250*/  SHFL.DOWN PT, R5, R4, 0x10, 0x1f ;  /* 0x0a001f0004057f89 */ /* 0x001e2400000e0000 */
[----:B0-----:R-:W-:-:S05]  /*0260*/  FMNMX R5, R5, R4, !PT ;  /* 0x0000000405057209 */ /* 0x001fca0007800000 */
[----:B------:R-:W0:Y:S02]  /*0270*/  SHFL.DOWN PT, R6, R5, 0x8, 0x1f ;  /* 0x09001f0005067f89 */ /* 0x000e2400000e0000 */
[----:B0-----:R-:W-:-:S05]  /*0280*/  FMNMX R6, R5, R6, !PT ;  /* 0x0000000605067209 */ /* 0x001fca0007800000 */
[----:B------:R-:W0:Y:S02]  /*0290*/  SHFL.DOWN PT, R7, R6, 0x4, 0x1f ;  /* 0x08801f0006077f89 */ /* 0x000e2400000e0000 */
[----:B0-----:R-:W-:-:S05]  /*02a0*/  FMNMX R7, R6, R7, !PT ;  /* 0x0000000706077209 */ /* 0x001fca0007800000 */
[----:B------:R-:W0:Y:S02]  /*02b0*/  SHFL.DOWN PT, R8, R7, 0x2, 0x1f ;  /* 0x08401f0007087f89 */ /* 0x000e2400000e0000 */
[----:B0-----:R-:W-:-:S05]  /*02c0*/  FMNMX R8, R7, R8, !PT ;  /* 0x0000000807087209 */ /* 0x001fca0007800000 */
[----:B------:R0:W1:Y:S01]  /*02d0*/  SHFL.DOWN PT, R9, R8, 0x1, 0x1f ;  /* 0x08201f0008097f89 */ /* 0x00006200000e0000 */
[----:B------:R-:W-:Y:S05]  /*02e0*/  @P0 EXIT ;  /* 0x000000000000094d */ /* 0x000fea0003800000 */
[----:B------:R-:W2:Y:S01]  /*02f0*/  LDC.64 R2, c[0x0][0x388] ;  /* 0x0000e200ff027b82 */ /* 0x000ea20000000a00 */
[----:B-1----:R-:W-:Y:S01]  /*0300*/  FMNMX R9, R8, R9, !PT ;  /* 0x0000000908097209 */ /* 0x002fe20007800000 */
[----:B--2---:R-:W-:-:S05]  /*0310*/  IMAD.WIDE.U32 R2, R0, 0x4, R2 ;  /* 0x0000000400027825 */ /* 0x004fca00078e0002 */
[----:B------:R-:W-:Y:S01]  /*0320*/  STG.E desc[UR6][R2.64], R9 ;  /* 0x0000000902007986 */ /* 0x000fe2000c101906 */
[----:B------:R-:W-:Y:S05]  /*0330*/  EXIT ;  /* 0x000000000000794d */ /* 0x000fea0003800000 */
.L_x_0:
[----:B------:R-:W-:-:S00]  /*0340*/  BRA `(.L_x_0) ;  /* 0xfffffffc00fc7947 */ /* 0x000fc0000383ffff */
[----:B------:R-:W-:-:S00]  /*0350*/  NOP ;  /* 0x0000000000007918 */ /* 0x000fc00000000000 */
        /* <DEDUP_REMOVED lines=10> */
.L_x_7:


//--------------------- .text._Z12reduce_maxV2PfS_ --------------------------
	.section	.text._Z12reduce_maxV2PfS_,"ax",@progbits
	.align	128
        .global         _Z12reduce_maxV2PfS_
        .type           _Z12reduce_maxV2PfS_,@function
        .size           _Z12reduce_maxV2PfS_,(.L_x_8 - _Z12reduce_maxV2PfS_)
        .other          _Z12reduce_maxV2PfS_,@"STO_CUDA_ENTRY STV_DEFAULT"
_Z12reduce_maxV2PfS_:
.text._Z12reduce_maxV2PfS_:
[----:B------:R-:W-:Y:S01]  /*0000*/  LDC R1, c[0x0][0x37c] ;  /* 0x0000df00ff017b82 */ /* 0x000fe20000000800 */
[----:B------:R-:W0:Y:S01]  /*0010*/  S2R R7, SR_CTAID.X ;  /* 0x0000000000077919 */ /* 0x000e220000002500 */
[----:B------:R-:W0:Y:S01]  /*0020*/  LDCU UR8, c[0x0][0x360] ;  /* 0x00006c00ff0877ac */ /* 0x000e220008000800 */
[----:B------:R-:W1:Y:S01]  /*0030*/  S2R R4, SR_TID.X ;  /* 0x0000000000047919 */ /* 0x000e620000002100 */
[----:B------:R-:W2:Y:S01]  /*0040*/  LDCU.64 UR4, c[0x0][0x380] ;  /* 0x00007000ff0477ac */ /* 0x000ea20008000a00 */
[----:B------:R-:W3:Y:S01]  /*0050*/  LDCU.64 UR6, c[0x0][0x358] ;  /* 0x00006b00ff0677ac */ /* 0x000ee20008000a00 */
[----:B0-----:R-:W-:-:S05]  /*0060*/  IMAD R3, R7, UR8, RZ ;  /* 0x0000000807037c24 */ /* 0x001fca000f8e02ff */
[----:B-1----:R-:W-:-:S05]  /*0070*/  IADD3 R0, P0, PT, R3, R4, RZ ;  /* 0x0000000403007210 */ /* 0x002fca0007f1e0ff */
[----:B------:R-:W-:Y:S01]  /*0080*/  IMAD.X R3, RZ, RZ, RZ, P0 ;  /* 0x000000ffff037224 */ /* 0x000fe200000e06ff */
[----:B--2---:R-:W-:-:S04]  /*0090*/  LEA R2, P0, R0, UR4, 0x2 ;  /* 0x0000000400027c11 */ /* 0x004fc8000f8010ff */
[----:B------:R-:W-:-:S05]  /*00a0*/  LEA.HI.X R3, R0, UR5, R3, 0x2, P0 ;  /* 0x0000000500037c11 */ /* 0x000fca00080f1403 */
[----:B---3--:R-:W2:Y:S01]  /*00b0*/  LDG.E R2, desc[UR6][R2.64] ;  /* 0x0000000602027981 */ /* 0x008ea2000c1e1900 */
[----:B------:R-:W0:Y:S01]  /*00c0*/  S2UR UR5, SR_CgaCtaId ;  /* 0x00000000000579c3 */ /* 0x000e220000008800 */
[----:B------:R-:W-:Y:S01]  /*00d0*/  UMOV UR4, 0x400 ;  /* 0x0000040000047882 */ /* 0x000fe20000000000 */
[----:B------:R-:W-:Y:S01]  /*00e0*/  UISETP.GE.U32.AND UP0, UPT, UR8, 0x2, UPT ;  /* 0x000000020800788c */ /* 0x000fe2000bf06070 */
[----:B------:R-:W-:Y:S01]  /*00f0*/  ISETP.NE.AND P0, PT, R4, RZ, PT ;  /* 0x000000ff0400720c */ /* 0x000fe20003f05270 */
[----:B0-----:R-:W-:-:S06]  /*0100*/  ULEA UR4, UR5, UR4, 0x18 ;  /* 0x0000000405047291 */ /* 0x001fcc000f8ec0ff */
[----:B------:R-:W-:-:S05]  /*0110*/  LEA R5, R4, UR4, 0x2 ;  /* 0x0000000404057c11 */ /* 0x000fca000f8e10ff */
[----:B--2---:R0:W-:Y:S01]  /*0120*/  STS [R5], R2 ;  /* 0x0000000205007388 */ /* 0x0041e20000000800 */
[----:B------:R-:W-:Y:S06]  /*0130*/  BAR.SYNC.DEFER_BLOCKING 0x0 ;  /* 0x0000000000007b1d */ /* 0x000fec0000010000 */
[----:B------:R-:W-:Y:S05]  /*0140*/  BRA.U !UP0, `(.L_x_1) ;  /* 0x0000000108307547 */ /* 0x000fea000b800000 */
[----:B------:R-:W-:-:S07]  /*0150*/  IMAD.U32 R0, RZ, RZ, UR8 ;  /* 0x00000008ff007e24 */ /* 0x000fce000f8e00ff */
.L_x_2:
[----:B------:R-:W-:-:S04]  /*0160*/  SHF.R.U32.HI R6, RZ, 0x1, R0 ;  /* 0x00000001ff067819 */ /* 0x000fc80000011600 */
[----:B------:R-:W-:-:S13]  /*0170*/  ISETP.GE.U32.AND P1, PT, R4, R6, PT ;  /* 0x000000060400720c */ /* 0x000fda0003f26070 */
[----:B------:R-:W-:Y:S01]  /*0180*/  @!P1 IMAD R3, R6, 0x4, R5 ;  /* 0x0000000406039824 */ /* 0x000fe200078e0205 */
[----:B0-----:R-:W-:Y:S05]  /*0190*/  @!P1 LDS R2, [R5] ;  /* 0x0000000005029984 */ /* 0x001fea0000000800 */
[----:B------:R-:W0:Y:S02]  /*01a0*/  @!P1 LDS R3, [R3] ;  /* 0x0000000003039984 */ /* 0x000e240000000800 */
[----:B0-----:R-:W-:-:S05]  /*01b0*/  @!P1 FMNMX R2, R2, R3, !PT ;  /* 0x0000000302029209 */ /* 0x001fca0007800000 */
[----:B------:R1:W-:Y:S01]  /*01c0*/  @!P1 STS [R5], R2 ;  /* 0x0000000205009388 */ /* 0x0003e20000000800 */
[----:B------:R-:W-:Y:S01]  /*01d0*/  BAR.SYNC.DEFER_BLOCKING 0x0 ;  /* 0x0000000000007b1d */ /* 0x000fe20000010000 */
[----:B------:R-:W-:Y:S01]  /*01e0*/  ISETP.GT.U32.AND P1, PT, R0, 0x3, PT ;  /* 0x000000030000780c */ /* 0x000fe20003f24070 */
[----:B------:R-:W-:-:S12]  /*01f0*/  IMAD.MOV.U32 R0, RZ, RZ, R6 ;  /* 0x000000ffff007224 */ /* 0x000fd800078e0006 */
[----:B-1----:R-:W-:Y:S05]  /*0200*/  @P1 BRA `(.L_x_2) ;  /* 0xfffffffc00d41947 */ /* 0x002fea000383ffff */
.L_x_1:
[----:B------:R-:W-:Y:S05]  /*0210*/  @P0 EXIT ;  /* 0x000000000000094d */ /* 0x000fea0003800000 */
[----:B------:R-:W1:Y:S01]  /*0220*/  S2UR UR5, SR_CgaCtaId ;  /* 0x00000000000579c3 */ /* 0x000e620000008800 */
[----:B------:R-:W-:-:S07]  /*0230*/  UMOV UR4, 0x400 ;  /* 0x0000040000047882 */ /* 0x000fce0000000000 */
[----:B0-----:R-:W0:Y:S01]  /*0240*/  LDC.64 R2, c[0x0][0x388] ;  /* 0x0000e200ff027b82 */ /* 0x001e220000000a00 */
[----:B-1----:R-:W-:Y:S01]  /*0250*/  ULEA UR4, UR5, UR4, 0x18 ;  /* 0x0000000405047291 */ /* 0x002fe2000f8ec0ff */
[----:B0-----:R-:W-:-:S08]  /*0260*/  IMAD.WIDE.U32 R2, R7, 0x4, R2 ;  /* 0x0000000407027825 */ /* 0x001fd000078e0002 */
[----:B------:R-:W0:Y:S04]  /*0270*/  LDS R5, [UR4] ;  /* 0x00000004ff057984 */ /* 0x000e280008000800 */
[----:B0-----:R-:W-:Y:S01]  /*0280*/  STG.E desc[UR6][R2.64], R5 ;  /* 0x0000000502007986 */ /* 0x001fe2000c101906 */
[----:B------:R-:W-:Y:S05]  /*0290*/  EXIT ;  /* 0x000000000000794d */ /* 0x000fea0003800000 */
.L_x_3:
        /* <DEDUP_REMOVED lines=14> */
.L_x_8:


//--------------------- .text._Z12reduce_maxV1PfS_ --------------------------
	.section	.text._Z12reduce_maxV1PfS_,"ax",@progbits
	.align	128
        .global         _Z12reduce_maxV1PfS_
        .type           _Z12reduce_maxV1PfS_,@function
        .size           _Z12reduce_maxV1PfS_,(.L_x_9 - _Z12reduce_maxV1PfS_)
        .other          _Z12reduce_maxV1PfS_,@"STO_CUDA_ENTRY STV_DEFAULT"
_Z12reduce_maxV1PfS_:
.text._Z12reduce_maxV1PfS_:
        /* <DEDUP_REMOVED lines=21> */
[----:B------:R-:W-:-:S07]  /*0150*/  IMAD.MOV.U32 R0, RZ, RZ, 0x1 ;  /* 0x00000001ff007424 */ /* 0x000fce00078e00ff */
.L_x_5:
[----:B------:R-:W-:-:S04]  /*0160*/  IMAD.SHL.U32 R6, R0, 0x2, RZ ;  /* 0x0000000200067824 */ /* 0x000fc800078e00ff */
[----:B0-----:R-:W-:-:S05]  /*0170*/  VIADD R2, R6, 0xffffffff ;  /* 0xffffffff06027836 */ /* 0x001fca0000000000 */
[----:B------:R-:W-:-:S13]  /*0180*/  LOP3.LUT P1, RZ, R2, R7, RZ, 0xc0, !PT ;  /* 0x0000000702ff7212 */ /* 0x000fda000782c0ff */
[----:B------:R-:W-:Y:S02]  /*0190*/  @!P1 IMAD R2, R0, 0x4, R5 ;  /* 0x0000000400029824 */ /* 0x000fe400078e0205 */
[----:B------:R-:W-:Y:S04]  /*01a0*/  @!P1 LDS R0, [R5] ;  /* 0x0000000005009984 */ /* 0x000fe80000000800 */
[----:B------:R-:W0:Y:S02]  /*01b0*/  @!P1 LDS R3, [R2] ;  /* 0x0000000002039984 */ /* 0x000e240000000800 */
[----:B0-----:R-:W-:Y:S01]  /*01c0*/  @!P1 FMNMX R4, R0, R3, !PT ;  /* 0x0000000300049209 */ /* 0x001fe20007800000 */
[----:B------:R-:W-:-:S04]  /*01d0*/  IMAD.MOV.U32 R0, RZ, RZ, R6 ;  /* 0x000000ffff007224 */ /* 0x000fc800078e0006 */
[----:B------:R1:W-:Y:S01]  /*01e0*/  @!P1 STS [R5], R4 ;  /* 0x0000000405009388 */ /* 0x0003e20000000800 */
[----:B------:R-:W-:Y:S01]  /*01f0*/  BAR.SYNC.DEFER_BLOCKING 0x0 ;  /* 0x0000000000007b1d */ /* 0x000fe20000010000 */
[----:B------:R-:W-:-:S13]  /*0200*/  ISETP.GE.U32.AND P1, PT, R6, UR8, PT ;  /* 0x0000000806007c0c */ /* 0x000fda000bf26070 */
[----:B-1----:R-:W-:Y:S05]  /*0210*/  @!P1 BRA `(.L_x_5) ;  /* 0xfffffffc00d09947 */ /* 0x002fea000383ffff */
.L_x_4:
        /* <DEDUP_REMOVED lines=9> */
.L_x_6:
        /* <DEDUP_REMOVED lines=13> */
.L_x_9:


//--------------------- .nv.shared._Z12reduce_maxV3PfS_ --------------------------
	.section	.nv.shared._Z12reduce_maxV3PfS_,"aw",@nobits
	.sectionflags	@""
	.align	16
	.zero		1024


//--------------------- .nv.shared.reserved.0     --------------------------
	.section	.nv.shared.reserved.0,"aw",@nobits
	.weak		__nv_reservedSMEM_offset_0_alias
	.size		__nv_reservedSMEM_offset_0_alias, 0, 64
	.other		__nv_reservedSMEM_offset_0_alias,@"STO_CUDA_RESERVED_SHARED STV_DEFAULT"
__nv_reservedSMEM_offset_0_alias:
	.zero		0
	.zero		64


//--------------------- .nv.shared._Z12reduce_maxV2PfS_ --------------------------
	.section	.nv.shared._Z12reduce_maxV2PfS_,"aw",@nobits
	.sectionflags	@""
	.align	16
	.zero		1024


//--------------------- .nv.shared._Z12reduce_maxV1PfS_ --------------------------
	.section	.nv.shared._Z12reduce_maxV1PfS_,"aw",@nobits
	.sectionflags	@""
	.align	16
	.zero		1024


//--------------------- .nv.constant0._Z12reduce_maxV3PfS_ --------------------------
	.section	.nv.constant0._Z12reduce_maxV3PfS_,"a",@progbits
	.sectionflags	@""
	.align	4
.nv.constant0._Z12reduce_maxV3PfS_:
	.zero		912


//--------------------- .nv.constant0._Z12reduce_maxV2PfS_ --------------------------
	.section	.nv.constant0._Z12reduce_maxV2PfS_,"a",@progbits
	.sectionflags	@""
	.align	4
.nv.constant0._Z12reduce_maxV2PfS_:
	.zero		912


//--------------------- .nv.constant0._Z12reduce_maxV1PfS_ --------------------------
	.section	.nv.constant0._Z12reduce_maxV1PfS_,"a",@progbits
	.sectionflags	@""
	.align	4
.nv.constant0._Z12reduce_maxV1PfS_:
	.zero		912


//--------------------- SYMBOLS --------------------------

	.type		.nv.reservedSmem.offset0,@object
	.size		.nv.reservedSmem.offset0,0x4
	.type		.nv.reservedSmem.cap,@object
	.size		.nv.reservedSmem.cap,0x4
